//
// Generated by NVIDIA NVVM Compiler
//
// Compiler Build ID: CL-36424714
// Cuda compilation tools, release 13.0, V13.0.88
// Based on NVVM 20.0.0
//

.version 9.0
.target sm_100
.address_size 64

	// .globl	_Z10helloWorldv
.extern .func  (.param .b32 func_retval0) vprintf
(
	.param .b64 vprintf_param_0,
	.param .b64 vprintf_param_1
)
;
.global .align 1 .b8 $str[41] = {72, 101, 108, 108, 111, 32, 87, 111, 114, 108, 100, 115, 33, 32, 73, 39, 109, 32, 97, 32, 116, 104, 114, 101, 97, 100, 32, 105, 110, 32, 98, 108, 111, 99, 107, 32, 37, 100, 32, 10};

.visible .entry _Z10helloWorldv()
{
	.local .align 8 .b8 	__local_depot0[8];
	.reg .b64 	%SP;
	.reg .b64 	%SPL;
	.reg .b32 	%r<4>;
	.reg .b64 	%rd<5>;

	mov.u64 	%SPL, __local_depot0;
	cvta.local.u64 	%SP, %SPL;
	add.u64 	%rd1, %SP, 0;
	add.u64 	%rd2, %SPL, 0;
	mov.u32 	%r1, %ctaid.x;
	st.local.u32 	[%rd2], %r1;
	mov.u64 	%rd3, $str;
	cvta.global.u64 	%rd4, %rd3;
	{ // callseq 0, 0
	.param .b64 param0;
	st.param.b64 	[param0], %rd4;
	.param .b64 param1;
	st.param.b64 	[param1], %rd1;
	.param .b32 retval0;
	call.uni (retval0), 
	vprintf, 
	(
	param0, 
	param1
	);
	ld.param.b32 	%r2, [retval0];
	} // callseq 0
	ret;

}


// ===== COMPILED SASS (sm_100) =====

	.target	sm_100

	.elftype	@"ET_EXEC"


//--------------------- .note.nv.tkinfo           --------------------------
	.section	.note.nv.tkinfo,"",@"SHT_NOTE"
	.sectionflags	@"SHF_NOTE_NV_TKINFO"
	.tkinfo
        /*0018*/ 	.word	0x00000002
        /*0030*/ 	.string	""
        /*0030*/ 	.string	"ptxas"
        /*0030*/ 	.string	"Cuda compilation tools, release 13.0, V13.0.88"
        /*0030*/ 	.string	"Build cuda_13.0.r13.0/compiler.36424714_0"
        /*0030*/ 	.string	"-arch sm_100 -m 64 "



//--------------------- .note.nv.cuinfo           --------------------------
	.section	.note.nv.cuinfo,"",@"SHT_NOTE"
	.sectionflags	@"SHF_NOTE_NV_CUINFO"
        /*0018*/ 	.short	0x0002
        /*001a*/ 	.short	0x0064
        /*001c*/ 	.short	0x0082
	.zero		2


//--------------------- .nv.info                  --------------------------
	.section	.nv.info,"",@"SHT_CUDA_INFO"
	.align	4


	//----- nvinfo : EIATTR_REGCOUNT
	.align		4
        /*0000*/ 	.byte	0x04, 0x2f
        /*0002*/ 	.short	(.L_2 - .L_1)
	.align		4
.L_1:
        /*0004*/ 	.word	index@(_Z10helloWorldv)
        /*0008*/ 	.word	0x00000018


	//----- nvinfo : EIATTR_FRAME_SIZE
	.align		4
.L_2:
        /*000c*/ 	.byte	0x04, 0x11
        /*000e*/ 	.short	(.L_4 - .L_3)
	.align		4
.L_3:
        /*0010*/ 	.word	index@(_Z10helloWorldv)
        /*0014*/ 	.word	0x00000008


	//----- nvinfo : EIATTR_MIN_STACK_SIZE
	.align		4
.L_4:
        /*0018*/ 	.byte	0x04, 0x12
        /*001a*/ 	.short	(.L_6 - .L_5)
	.align		4
.L_5:
        /*001c*/ 	.word	index@(_Z10helloWorldv)
        /*0020*/ 	.word	0x00000008
.L_6:


//--------------------- .nv.compat                --------------------------
	.section	.nv.compat,"",@"SHT_CUDA_COMPAT_INFO"
	.align	4
        /*0000*/ 	.byte	0x02, 0x09, 0x00, 0x00, 0x02, 0x02, 0x01, 0x00, 0x02, 0x05, 0x05, 0x00, 0x03, 0x07, 0x01, 0x01
        /*0010*/ 	.byte	0x02, 0x03, 0x00, 0x00, 0x02, 0x06, 0x01, 0x00, 0x04, 0x0b, 0x08, 0x00, 0x09, 0x00, 0x00, 0x00
        /*0020*/ 	.byte	0x00, 0x00, 0x00, 0x00


//--------------------- .nv.info._Z10helloWorldv  --------------------------
	.section	.nv.info._Z10helloWorldv,"",@"SHT_CUDA_INFO"
	.sectionflags	@""
	.align	4


	//----- nvinfo : EIATTR_CUDA_API_VERSION
	.align		4
        /*0000*/ 	.byte	0x04, 0x37
        /*0002*/ 	.short	(.L_8 - .L_7)
.L_7:
        /*0004*/ 	.word	0x00000082


	//----- nvinfo : EIATTR_SPARSE_MMA_MASK
	.align		4
.L_8:
        /*0008*/ 	.byte	0x03, 0x50
        /*000a*/ 	.short	0x0000


	//----- nvinfo : EIATTR_MAXREG_COUNT
	.align		4
        /*000c*/ 	.byte	0x03, 0x1b
        /*000e*/ 	.short	0x00ff


	//----- nvinfo : EIATTR_EXTERNS
	.align		4
        /*0010*/ 	.byte	0x04, 0x0f
        /*0012*/ 	.short	(.L_10 - .L_9)


	//   ....[0]....
	.align		4
.L_9:
        /*0014*/ 	.word	index@(vprintf)


	//----- nvinfo : EIATTR_MERCURY_ISA_VERSION
	.align		4
.L_10:
        /*0018*/ 	.byte	0x03, 0x5f
        /*001a*/ 	.short	0x0101


	//----- nvinfo : EIATTR_VRC_CTA_INIT_COUNT
	.align		4
        /*001c*/ 	.byte	0x02, 0x4a
	.zero		1
	.zero		1


	//----- nvinfo : EIATTR_SYSCALL_OFFSETS
	.align		4
        /*0020*/ 	.byte	0x04, 0x46
        /*0022*/ 	.short	(.L_12 - .L_11)


	//   ....[0]....
.L_11:
        /*0024*/ 	.word	0x000000e0


	//----- nvinfo : EIATTR_EXIT_INSTR_OFFSETS
	.align		4
.L_12:
        /*0028*/ 	.byte	0x04, 0x1c
        /*002a*/ 	.short	(.L_14 - .L_13)


	//   ....[0]....
.L_13:
        /*002c*/ 	.word	0x000000f0


	//----- nvinfo : EIATTR_SW_WAR
	.align		4
.L_14:
        /*0030*/ 	.byte	0x04, 0x36
        /*0032*/ 	.short	(.L_16 - .L_15)
.L_15:
        /*0034*/ 	.word	0x00000008
.L_16:


//--------------------- .nv.callgraph             --------------------------
	.section	.nv.callgraph,"",@"SHT_CUDA_CALLGRAPH"
	.align	4
	.sectionentsize	8
	.align		4
        /*0000*/ 	.word	0x00000000
	.align		4
        /*0004*/ 	.word	0xffffffff
	.align		4
        /*0008*/ 	.word	index@(_Z10helloWorldv)
	.align		4
        /*000c*/ 	.word	index@(vprintf)
	.align		4
        /*0010*/ 	.word	0x00000000
	.align		4
        /*0014*/ 	.word	0xfffffffe
	.align		4
        /*0018*/ 	.word	0x00000000
	.align		4
        /*001c*/ 	.word	0xfffffffd
	.align		4
        /*0020*/ 	.word	0x00000000
	.align		4
        /*0024*/ 	.word	0xfffffffc


//--------------------- .nv.constant4             --------------------------
	.section	.nv.constant4,"a",@progbits
	.align	8
	.align		8
.nv.constant4:
        /*0000*/ 	.dword	vprintf
	.align		8
        /*0008*/ 	.dword	$str


//--------------------- .text._Z10helloWorldv     --------------------------
	.section	.text._Z10helloWorldv,"ax",@progbits
	.align	128
        .global         _Z10helloWorldv
        .type           _Z10helloWorldv,@function
        .size           _Z10helloWorldv,(.L_x_2 - _Z10helloWorldv)
        .other          _Z10helloWorldv,@"STO_CUDA_ENTRY STV_DEFAULT"
_Z10helloWorldv:
.text._Z10helloWorldv:
[----:B------:R-:W0:Y:S01]  /*0000*/  LDC R1, c[0x0][0x37c] ;  /* 0x0000df00ff017b82 */ /* 0x000e220000000800 */
[----:B------:R-:W1:Y:S01]  /*0010*/  S2R R8, SR_CTAID.X ;  /* 0x0000000000087919 */ /* 0x000e620000002500 */
[----:B0-----:R-:W-:Y:S01]  /*0020*/  VIADD R1, R1, 0xfffffff8 ;  /* 0xfffffff801017836 */ /* 0x001fe20000000000 */
[----:B------:R-:W-:Y:S01]  /*0030*/  MOV R0, 0x0 ;  /* 0x0000000000007802 */ /* 0x000fe20000000f00 */
[----:B------:R-:W0:Y:S04]  /*0040*/  LDCU UR4, c[0x0][0x2f8] ;  /* 0x00005f00ff0477ac */ /* 0x000e280008000800 */
[----:B------:R2:W3:Y:S01]  /*0050*/  LDC.64 R2, c[0x4][R0] ;  /* 0x0100000000027b82 */ /* 0x0004e20000000a00 */
[----:B------:R-:W4:Y:S01]  /*0060*/  LDCU.64 UR6, c[0x4][0x8] ;  /* 0x01000100ff0677ac */ /* 0x000f220008000a00 */
[----:B------:R-:W5:Y:S01]  /*0070*/  LDCU UR5, c[0x0][0x2fc] ;  /* 0x00005f80ff0577ac */ /* 0x000f620008000800 */
[----:B0-----:R-:W-:Y:S01]  /*0080*/  IADD3 R6, P0, PT, R1, UR4, RZ ;  /* 0x0000000401067c10 */ /* 0x001fe2000ff1e0ff */
[----:B----4-:R-:W-:Y:S01]  /*0090*/  IMAD.U32 R4, RZ, RZ, UR6 ;  /* 0x00000006ff047e24 */ /* 0x010fe2000f8e00ff */
[----:B------:R-:W-:-:S03]  /*00a0*/  MOV R5, UR7 ;  /* 0x0000000700057c02 */ /* 0x000fc60008000f00 */
[----:B-----5:R-:W-:Y:S01]  /*00b0*/  IMAD.X R7, RZ, RZ, UR5, P0 ;  /* 0x00000005ff077e24 */ /* 0x020fe200080e06ff */
[----:B-1----:R2:W-:Y:S07]  /*00c0*/  STL [R1], R8 ;  /* 0x0000000801007387 */ /* 0x0025ee0000100800 */
[----:B------:R-:W-:-:S07]  /*00d0*/  LEPC R20, `(.L_x_0) ;  /* 0x000000001014794e */ /* 0x000fce0000000000 */
[----:B--23--:R-:W-:Y:S05]  /*00e0*/  CALL.ABS.NOINC R2 ;  /* 0x0000000002007343 */ /* 0x00cfea0003c00000 */
.L_x_0:
[----:B------:R-:W-:Y:S05]  /*00f0*/  EXIT ;  /* 0x000000000000794d */ /* 0x000fea0003800000 */
.L_x_1:
[----:B------:R-:W-:-:S00]  /*0100*/  BRA `(.L_x_1) ;  /* 0xfffffffc00fc7947 */ /* 0x000fc0000383ffff */
[----:B------:R-:W-:-:S00]  /*0110*/  NOP ;  /* 0x0000000000007918 */ /* 0x000fc00000000000 */
        /* <DEDUP_REMOVED lines=14> */
.L_x_2:


//--------------------- .nv.global.init           --------------------------
	.section	.nv.global.init,"aw",@progbits
.nv.global.init:
	.type		$str,@object
	.size		$str,(.L_0 - $str)
$str:
        /*0000*/ 	.byte	0x48, 0x65, 0x6c, 0x6c, 0x6f, 0x20, 0x57, 0x6f, 0x72, 0x6c, 0x64, 0x73, 0x21, 0x20, 0x49, 0x27
        /*0010*/ 	.byte	0x6d, 0x20, 0x61, 0x20, 0x74, 0x68, 0x72, 0x65, 0x61, 0x64, 0x20, 0x69, 0x6e, 0x20, 0x62, 0x6c
        /*0020*/ 	.byte	0x6f, 0x63, 0x6b, 0x20, 0x25, 0x64, 0x20, 0x0a, 0x00
.L_0:


//--------------------- .nv.shared.reserved.0     --------------------------
	.section	.nv.shared.reserved.0,"aw",@nobits
	.weak		__nv_reservedSMEM_offset_0_alias
	.size		__nv_reservedSMEM_offset_0_alias, 0, 64
	.other		__nv_reservedSMEM_offset_0_alias,@"STO_CUDA_RESERVED_SHARED STV_DEFAULT"
__nv_reservedSMEM_offset_0_alias:
	.zero		0
	.zero		64


//--------------------- .nv.constant0._Z10helloWorldv --------------------------
	.section	.nv.constant0._Z10helloWorldv,"a",@progbits
	.sectionflags	@""
	.align	4
.nv.constant0._Z10helloWorldv:
	.zero		896


//--------------------- SYMBOLS --------------------------

	.type		.nv.reservedSmem.offset0,@object
	.size		.nv.reservedSmem.offset0,0x4
	.type		vprintf,@function
